//
// Generated by NVIDIA NVVM Compiler
//
// Compiler Build ID: CL-36424714
// Cuda compilation tools, release 13.0, V13.0.88
// Based on NVVM 20.0.0
//

.version 9.0
.target sm_100
.address_size 64

	// .globl	_Z4funcPfPiS_S0_S0_

.visible .entry _Z4funcPfPiS_S0_S0_(
	.param .u64 .ptr .align 1 _Z4funcPfPiS_S0_S0__param_0,
	.param .u64 .ptr .align 1 _Z4funcPfPiS_S0_S0__param_1,
	.param .u64 .ptr .align 1 _Z4funcPfPiS_S0_S0__param_2,
	.param .u64 .ptr .align 1 _Z4funcPfPiS_S0_S0__param_3,
	.param .u64 .ptr .align 1 _Z4funcPfPiS_S0_S0__param_4
)
{
	.reg .pred 	%p<2>;
	.reg .b32 	%r<13>;
	.reg .b32 	%f<3>;
	.reg .b64 	%rd<22>;

	ld.param.u64 	%rd2, [_Z4funcPfPiS_S0_S0__param_0];
	ld.param.u64 	%rd3, [_Z4funcPfPiS_S0_S0__param_1];
	ld.param.u64 	%rd4, [_Z4funcPfPiS_S0_S0__param_2];
	ld.param.u64 	%rd5, [_Z4funcPfPiS_S0_S0__param_3];
	ld.param.u64 	%rd6, [_Z4funcPfPiS_S0_S0__param_4];
	cvta.to.global.u64 	%rd1, %rd6;
	mov.u32 	%r3, %ctaid.x;
	mul.wide.u32 	%rd7, %r3, 4;
	add.s64 	%rd8, %rd1, %rd7;
	ld.global.u32 	%r4, [%rd8+4];
	ld.global.u32 	%r1, [%rd8];
	sub.s32 	%r5, %r4, %r1;
	mov.u32 	%r2, %tid.x;
	setp.ge.u32 	%p1, %r2, %r5;
	@%p1 bra 	$L__BB0_2;
	cvta.to.global.u64 	%rd9, %rd2;
	cvta.to.global.u64 	%rd10, %rd3;
	cvta.to.global.u64 	%rd11, %rd4;
	cvta.to.global.u64 	%rd12, %rd5;
	add.s32 	%r6, %r1, %r2;
	mul.wide.s32 	%rd13, %r6, 4;
	add.s64 	%rd14, %rd9, %rd13;
	ld.global.f32 	%f1, [%rd14];
	add.s64 	%rd15, %rd10, %rd13;
	ld.global.u32 	%r7, [%rd15];
	cvt.rn.f32.s32 	%f2, %r1;
	mul.wide.s32 	%rd16, %r7, 4;
	add.s64 	%rd17, %rd1, %rd16;
	ld.global.u32 	%r8, [%rd17];
	mul.wide.s32 	%rd18, %r8, 4;
	add.s64 	%rd19, %rd11, %rd18;
	st.global.f32 	[%rd19], %f2;
	cvt.rzi.s32.f32 	%r9, %f1;
	ld.global.u32 	%r10, [%rd17];
	mul.wide.s32 	%rd20, %r10, 4;
	add.s64 	%rd21, %rd12, %rd20;
	st.global.u32 	[%rd21], %r9;
	ld.global.u32 	%r11, [%rd17];
	add.s32 	%r12, %r11, 1;
	st.global.u32 	[%rd17], %r12;
$L__BB0_2:
	ret;

}
	// .globl	_Z5func2PiS_ii
.visible .entry _Z5func2PiS_ii(
	.param .u64 .ptr .align 1 _Z5func2PiS_ii_param_0,
	.param .u64 .ptr .align 1 _Z5func2PiS_ii_param_1,
	.param .u32 _Z5func2PiS_ii_param_2,
	.param .u32 _Z5func2PiS_ii_param_3
)
{
	.reg .pred 	%p<3>;
	.reg .b32 	%r<8>;
	.reg .b64 	%rd<11>;

	ld.param.u64 	%rd2, [_Z5func2PiS_ii_param_0];
	ld.param.u64 	%rd3, [_Z5func2PiS_ii_param_1];
	ld.param.u32 	%r3, [_Z5func2PiS_ii_param_2];
	ld.param.u32 	%r2, [_Z5func2PiS_ii_param_3];
	cvta.to.global.u64 	%rd1, %rd3;
	mov.u32 	%r1, %tid.x;
	setp.gt.s32 	%p1, %r1, %r3;
	@%p1 bra 	$L__BB1_2;
	mul.wide.u32 	%rd4, %r1, 4;
	add.s64 	%rd5, %rd1, %rd4;
	mov.b32 	%r4, 0;
	st.global.u32 	[%rd5], %r4;
$L__BB1_2:
	bar.sync 	0;
	setp.ge.s32 	%p2, %r1, %r2;
	@%p2 bra 	$L__BB1_4;
	cvta.to.global.u64 	%rd6, %rd2;
	mul.wide.u32 	%rd7, %r1, 4;
	add.s64 	%rd8, %rd6, %rd7;
	ld.global.u32 	%r5, [%rd8];
	mul.wide.s32 	%rd9, %r5, 4;
	add.s64 	%rd10, %rd1, %rd9;
	ld.global.u32 	%r6, [%rd10+4];
	add.s32 	%r7, %r6, 1;
	st.global.u32 	[%rd10+4], %r7;
$L__BB1_4:
	ret;

}


// ===== COMPILED SASS (sm_100) =====

	.target	sm_100

	.elftype	@"ET_EXEC"


//--------------------- .note.nv.tkinfo           --------------------------
	.section	.note.nv.tkinfo,"",@"SHT_NOTE"
	.sectionflags	@"SHF_NOTE_NV_TKINFO"
	.tkinfo
        /*0018*/ 	.word	0x00000002
        /*0030*/ 	.string	""
        /*0030*/ 	.string	"ptxas"
        /*0030*/ 	.string	"Cuda compilation tools, release 13.0, V13.0.88"
        /*0030*/ 	.string	"Build cuda_13.0.r13.0/compiler.36424714_0"
        /*0030*/ 	.string	"-arch sm_100 -m 64 "



//--------------------- .note.nv.cuinfo           --------------------------
	.section	.note.nv.cuinfo,"",@"SHT_NOTE"
	.sectionflags	@"SHF_NOTE_NV_CUINFO"
        /*0018*/ 	.short	0x0002
        /*001a*/ 	.short	0x0064
        /*001c*/ 	.short	0x0082
	.zero		2


//--------------------- .nv.info                  --------------------------
	.section	.nv.info,"",@"SHT_CUDA_INFO"
	.align	4


	//----- nvinfo : EIATTR_REGCOUNT
	.align		4
        /*0000*/ 	.byte	0x04, 0x2f
        /*0002*/ 	.short	(.L_1 - .L_0)
	.align		4
.L_0:
        /*0004*/ 	.word	index@(_Z4funcPfPiS_S0_S0_)
        /*0008*/ 	.word	0x00000012


	//----- nvinfo : EIATTR_FRAME_SIZE
	.align		4
.L_1:
        /*000c*/ 	.byte	0x04, 0x11
        /*000e*/ 	.short	(.L_3 - .L_2)
	.align		4
.L_2:
        /*0010*/ 	.word	index@(_Z4funcPfPiS_S0_S0_)
        /*0014*/ 	.word	0x00000000


	//----- nvinfo : EIATTR_REGCOUNT
	.align		4
.L_3:
        /*0018*/ 	.byte	0x04, 0x2f
        /*001a*/ 	.short	(.L_5 - .L_4)
	.align		4
.L_4:
        /*001c*/ 	.word	index@(_Z5func2PiS_ii)
        /*0020*/ 	.word	0x0000000a


	//----- nvinfo : EIATTR_FRAME_SIZE
	.align		4
.L_5:
        /*0024*/ 	.byte	0x04, 0x11
        /*0026*/ 	.short	(.L_7 - .L_6)
	.align		4
.L_6:
        /*0028*/ 	.word	index@(_Z5func2PiS_ii)
        /*002c*/ 	.word	0x00000000


	//----- nvinfo : EIATTR_MIN_STACK_SIZE
	.align		4
.L_7:
        /*0030*/ 	.byte	0x04, 0x12
        /*0032*/ 	.short	(.L_9 - .L_8)
	.align		4
.L_8:
        /*0034*/ 	.word	index@(_Z5func2PiS_ii)
        /*0038*/ 	.word	0x00000000


	//----- nvinfo : EIATTR_MIN_STACK_SIZE
	.align		4
.L_9:
        /*003c*/ 	.byte	0x04, 0x12
        /*003e*/ 	.short	(.L_11 - .L_10)
	.align		4
.L_10:
        /*0040*/ 	.word	index@(_Z4funcPfPiS_S0_S0_)
        /*0044*/ 	.word	0x00000000
.L_11:


//--------------------- .nv.compat                --------------------------
	.section	.nv.compat,"",@"SHT_CUDA_COMPAT_INFO"
	.align	4
        /*0000*/ 	.byte	0x02, 0x09, 0x00, 0x00, 0x02, 0x02, 0x01, 0x00, 0x02, 0x05, 0x05, 0x00, 0x03, 0x07, 0x01, 0x01
        /*0010*/ 	.byte	0x02, 0x03, 0x00, 0x00, 0x02, 0x06, 0x01, 0x00, 0x04, 0x0b, 0x08, 0x00, 0x09, 0x00, 0x00, 0x00
        /*0020*/ 	.byte	0x00, 0x00, 0x00, 0x00


//--------------------- .nv.info._Z5func2PiS_ii   --------------------------
	.section	.nv.info._Z5func2PiS_ii,"",@"SHT_CUDA_INFO"
	.sectionflags	@""
	.align	4


	//----- nvinfo : EIATTR_CUDA_API_VERSION
	.align		4
        /*0000*/ 	.byte	0x04, 0x37
        /*0002*/ 	.short	(.L_13 - .L_12)
.L_12:
        /*0004*/ 	.word	0x00000082


	//----- nvinfo : EIATTR_KPARAM_INFO
	.align		4
.L_13:
        /*0008*/ 	.byte	0x04, 0x17
        /*000a*/ 	.short	(.L_15 - .L_14)
.L_14:
        /*000c*/ 	.word	0x00000000
        /*0010*/ 	.short	0x0003
        /*0012*/ 	.short	0x0014
        /*0014*/ 	.byte	0x00, 0xf0, 0x11, 0x00


	//----- nvinfo : EIATTR_KPARAM_INFO
	.align		4
.L_15:
        /*0018*/ 	.byte	0x04, 0x17
        /*001a*/ 	.short	(.L_17 - .L_16)
.L_16:
        /*001c*/ 	.word	0x00000000
        /*0020*/ 	.short	0x0002
        /*0022*/ 	.short	0x0010
        /*0024*/ 	.byte	0x00, 0xf0, 0x11, 0x00


	//----- nvinfo : EIATTR_KPARAM_INFO
	.align		4
.L_17:
        /*0028*/ 	.byte	0x04, 0x17
        /*002a*/ 	.short	(.L_19 - .L_18)
.L_18:
        /*002c*/ 	.word	0x00000000
        /*0030*/ 	.short	0x0001
        /*0032*/ 	.short	0x0008
        /*0034*/ 	.byte	0x00, 0xf5, 0x21, 0x00


	//----- nvinfo : EIATTR_KPARAM_INFO
	.align		4
.L_19:
        /*0038*/ 	.byte	0x04, 0x17
        /*003a*/ 	.short	(.L_21 - .L_20)
.L_20:
        /*003c*/ 	.word	0x00000000
        /*0040*/ 	.short	0x0000
        /*0042*/ 	.short	0x0000
        /*0044*/ 	.byte	0x00, 0xf5, 0x21, 0x00


	//----- nvinfo : EIATTR_SPARSE_MMA_MASK
	.align		4
.L_21:
        /*0048*/ 	.byte	0x03, 0x50
        /*004a*/ 	.short	0x0000


	//----- nvinfo : EIATTR_MAXREG_COUNT
	.align		4
        /*004c*/ 	.byte	0x03, 0x1b
        /*004e*/ 	.short	0x00ff


	//----- nvinfo : EIATTR_NUM_BARRIERS
	.align		4
        /*0050*/ 	.byte	0x02, 0x4c
        /*0052*/ 	.byte	0x01
	.zero		1


	//----- nvinfo : EIATTR_MERCURY_ISA_VERSION
	.align		4
        /*0054*/ 	.byte	0x03, 0x5f
        /*0056*/ 	.short	0x0101


	//----- nvinfo : EIATTR_VRC_CTA_INIT_COUNT
	.align		4
        /*0058*/ 	.byte	0x02, 0x4a
	.zero		1
	.zero		1


	//----- nvinfo : EIATTR_EXIT_INSTR_OFFSETS
	.align		4
        /*005c*/ 	.byte	0x04, 0x1c
        /*005e*/ 	.short	(.L_23 - .L_22)


	//   ....[0]....
.L_22:
        /*0060*/ 	.word	0x000000b0


	//   ....[1]....
        /*0064*/ 	.word	0x00000140


	//----- nvinfo : EIATTR_CBANK_PARAM_SIZE
	.align		4
.L_23:
        /*0068*/ 	.byte	0x03, 0x19
        /*006a*/ 	.short	0x0018


	//----- nvinfo : EIATTR_PARAM_CBANK
	.align		4
        /*006c*/ 	.byte	0x04, 0x0a
        /*006e*/ 	.short	(.L_25 - .L_24)
	.align		4
.L_24:
        /*0070*/ 	.word	index@(.nv.constant0._Z5func2PiS_ii)
        /*0074*/ 	.short	0x0380
        /*0076*/ 	.short	0x0018


	//----- nvinfo : EIATTR_SW_WAR
	.align		4
.L_25:
        /*0078*/ 	.byte	0x04, 0x36
        /*007a*/ 	.short	(.L_27 - .L_26)
.L_26:
        /*007c*/ 	.word	0x00000008
.L_27:


//--------------------- .nv.info._Z4funcPfPiS_S0_S0_ --------------------------
	.section	.nv.info._Z4funcPfPiS_S0_S0_,"",@"SHT_CUDA_INFO"
	.sectionflags	@""
	.align	4


	//----- nvinfo : EIATTR_CUDA_API_VERSION
	.align		4
        /*0000*/ 	.byte	0x04, 0x37
        /*0002*/ 	.short	(.L_29 - .L_28)
.L_28:
        /*0004*/ 	.word	0x00000082


	//----- nvinfo : EIATTR_KPARAM_INFO
	.align		4
.L_29:
        /*0008*/ 	.byte	0x04, 0x17
        /*000a*/ 	.short	(.L_31 - .L_30)
.L_30:
        /*000c*/ 	.word	0x00000000
        /*0010*/ 	.short	0x0004
        /*0012*/ 	.short	0x0020
        /*0014*/ 	.byte	0x00, 0xf5, 0x21, 0x00


	//----- nvinfo : EIATTR_KPARAM_INFO
	.align		4
.L_31:
        /*0018*/ 	.byte	0x04, 0x17
        /*001a*/ 	.short	(.L_33 - .L_32)
.L_32:
        /*001c*/ 	.word	0x00000000
        /*0020*/ 	.short	0x0003
        /*0022*/ 	.short	0x0018
        /*0024*/ 	.byte	0x00, 0xf5, 0x21, 0x00


	//----- nvinfo : EIATTR_KPARAM_INFO
	.align		4
.L_33:
        /*0028*/ 	.byte	0x04, 0x17
        /*002a*/ 	.short	(.L_35 - .L_34)
.L_34:
        /*002c*/ 	.word	0x00000000
        /*0030*/ 	.short	0x0002
        /*0032*/ 	.short	0x0010
        /*0034*/ 	.byte	0x00, 0xf5, 0x21, 0x00


	//----- nvinfo : EIATTR_KPARAM_INFO
	.align		4
.L_35:
        /*0038*/ 	.byte	0x04, 0x17
        /*003a*/ 	.short	(.L_37 - .L_36)
.L_36:
        /*003c*/ 	.word	0x00000000
        /*0040*/ 	.short	0x0001
        /*0042*/ 	.short	0x0008
        /*0044*/ 	.byte	0x00, 0xf5, 0x21, 0x00


	//----- nvinfo : EIATTR_KPARAM_INFO
	.align		4
.L_37:
        /*0048*/ 	.byte	0x04, 0x17
        /*004a*/ 	.short	(.L_39 - .L_38)
.L_38:
        /*004c*/ 	.word	0x00000000
        /*0050*/ 	.short	0x0000
        /*0052*/ 	.short	0x0000
        /*0054*/ 	.byte	0x00, 0xf5, 0x21, 0x00


	//----- nvinfo : EIATTR_SPARSE_MMA_MASK
	.align		4
.L_39:
        /*0058*/ 	.byte	0x03, 0x50
        /*005a*/ 	.short	0x0000


	//----- nvinfo : EIATTR_MAXREG_COUNT
	.align		4
        /*005c*/ 	.byte	0x03, 0x1b
        /*005e*/ 	.short	0x00ff


	//----- nvinfo : EIATTR_MERCURY_ISA_VERSION
	.align		4
        /*0060*/ 	.byte	0x03, 0x5f
        /*0062*/ 	.short	0x0101


	//----- nvinfo : EIATTR_VRC_CTA_INIT_COUNT
	.align		4
        /*0064*/ 	.byte	0x02, 0x4a
	.zero		1
	.zero		1


	//----- nvinfo : EIATTR_EXIT_INSTR_OFFSETS
	.align		4
        /*0068*/ 	.byte	0x04, 0x1c
        /*006a*/ 	.short	(.L_41 - .L_40)


	//   ....[0]....
.L_40:
        /*006c*/ 	.word	0x000000a0


	//   ....[1]....
        /*0070*/ 	.word	0x00000200


	//----- nvinfo : EIATTR_CBANK_PARAM_SIZE
	.align		4
.L_41:
        /*0074*/ 	.byte	0x03, 0x19
        /*0076*/ 	.short	0x0028


	//----- nvinfo : EIATTR_PARAM_CBANK
	.align		4
        /*0078*/ 	.byte	0x04, 0x0a
        /*007a*/ 	.short	(.L_43 - .L_42)
	.align		4
.L_42:
        /*007c*/ 	.word	index@(.nv.constant0._Z4funcPfPiS_S0_S0_)
        /*0080*/ 	.short	0x0380
        /*0082*/ 	.short	0x0028


	//----- nvinfo : EIATTR_SW_WAR
	.align		4
.L_43:
        /*0084*/ 	.byte	0x04, 0x36
        /*0086*/ 	.short	(.L_45 - .L_44)
.L_44:
        /*0088*/ 	.word	0x00000008
.L_45:


//--------------------- .nv.callgraph             --------------------------
	.section	.nv.callgraph,"",@"SHT_CUDA_CALLGRAPH"
	.align	4
	.sectionentsize	8
	.align		4
        /*0000*/ 	.word	0x00000000
	.align		4
        /*0004*/ 	.word	0xffffffff
	.align		4
        /*0008*/ 	.word	0x00000000
	.align		4
        /*000c*/ 	.word	0xfffffffe
	.align		4
        /*0010*/ 	.word	0x00000000
	.align		4
        /*0014*/ 	.word	0xfffffffd
	.align		4
        /*0018*/ 	.word	0x00000000
	.align		4
        /*001c*/ 	.word	0xfffffffc


//--------------------- .text._Z5func2PiS_ii      --------------------------
	.section	.text._Z5func2PiS_ii,"ax",@progbits
	.align	128
        .global         _Z5func2PiS_ii
        .type           _Z5func2PiS_ii,@function
        .size           _Z5func2PiS_ii,(.L_x_2 - _Z5func2PiS_ii)
        .other          _Z5func2PiS_ii,@"STO_CUDA_ENTRY STV_DEFAULT"
_Z5func2PiS_ii:
.text._Z5func2PiS_ii:
[----:B------:R-:W-:Y:S01]  /*0000*/  LDC R1, c[0x0][0x37c] ;  /* 0x0000df00ff017b82 */ /* 0x000fe20000000800 */
[----:B------:R-:W0:Y:S01]  /*0010*/  S2R R5, SR_TID.X ;  /* 0x0000000000057919 */ /* 0x000e220000002100 */
[----:B------:R-:W0:Y:S01]  /*0020*/  LDCU UR4, c[0x0][0x390] ;  /* 0x00007200ff0477ac */ /* 0x000e220008000800 */
[----:B------:R-:W1:Y:S01]  /*0030*/  LDCU UR6, c[0x0][0x394] ;  /* 0x00007280ff0677ac */ /* 0x000e620008000800 */
[C---:B0-----:R-:W-:Y:S01]  /*0040*/  ISETP.GT.AND P0, PT, R5.reuse, UR4, PT ;  /* 0x0000000405007c0c */ /* 0x041fe2000bf04270 */
[----:B------:R-:W0:Y:S01]  /*0050*/  LDCU.64 UR4, c[0x0][0x358] ;  /* 0x00006b00ff0477ac */ /* 0x000e220008000a00 */
[----:B-1----:R-:W-:-:S11]  /*0060*/  ISETP.GE.AND P1, PT, R5, UR6, PT ;  /* 0x0000000605007c0c */ /* 0x002fd6000bf26270 */
[----:B------:R-:W1:Y:S02]  /*0070*/  @!P0 LDC.64 R2, c[0x0][0x388] ;  /* 0x0000e200ff028b82 */ /* 0x000e640000000a00 */
[----:B-1----:R-:W-:-:S05]  /*0080*/  @!P0 IMAD.WIDE.U32 R2, R5, 0x4, R2 ;  /* 0x0000000405028825 */ /* 0x002fca00078e0002 */
[----:B0-----:R0:W-:Y:S01]  /*0090*/  @!P0 STG.E desc[UR4][R2.64], RZ ;  /* 0x000000ff02008986 */ /* 0x0011e2000c101904 */
[----:B------:R-:W-:Y:S06]  /*00a0*/  BAR.SYNC.DEFER_BLOCKING 0x0 ;  /* 0x0000000000007b1d */ /* 0x000fec0000010000 */
[----:B------:R-:W-:Y:S05]  /*00b0*/  @P1 EXIT ;  /* 0x000000000000194d */ /* 0x000fea0003800000 */
[----:B0-----:R-:W0:Y:S02]  /*00c0*/  LDC.64 R2, c[0x0][0x380] ;  /* 0x0000e000ff027b82 */ /* 0x001e240000000a00 */
[----:B0-----:R-:W-:-:S06]  /*00d0*/  IMAD.WIDE.U32 R2, R5, 0x4, R2 ;  /* 0x0000000405027825 */ /* 0x001fcc00078e0002 */
[----:B------:R-:W0:Y:S01]  /*00e0*/  LDC.64 R4, c[0x0][0x388] ;  /* 0x0000e200ff047b82 */ /* 0x000e220000000a00 */
[----:B------:R-:W0:Y:S02]  /*00f0*/  LDG.E R3, desc[UR4][R2.64] ;  /* 0x0000000402037981 */ /* 0x000e24000c1e1900 */
[----:B0-----:R-:W-:-:S05]  /*0100*/  IMAD.WIDE R4, R3, 0x4, R4 ;  /* 0x0000000403047825 */ /* 0x001fca00078e0204 */
[----:B------:R-:W2:Y:S02]  /*0110*/  LDG.E R0, desc[UR4][R4.64+0x4] ;  /* 0x0000040404007981 */ /* 0x000ea4000c1e1900 */
[----:B--2---:R-:W-:-:S05]  /*0120*/  IADD3 R7, PT, PT, R0, 0x1, RZ ;  /* 0x0000000100077810 */ /* 0x004fca0007ffe0ff */
[----:B------:R-:W-:Y:S01]  /*0130*/  STG.E desc[UR4][R4.64+0x4], R7 ;  /* 0x0000040704007986 */ /* 0x000fe2000c101904 */
[----:B------:R-:W-:Y:S05]  /*0140*/  EXIT ;  /* 0x000000000000794d */ /* 0x000fea0003800000 */
.L_x_0:
[----:B------:R-:W-:-:S00]  /*0150*/  BRA `(.L_x_0) ;  /* 0xfffffffc00fc7947 */ /* 0x000fc0000383ffff */
[----:B------:R-:W-:-:S00]  /*0160*/  NOP ;  /* 0x0000000000007918 */ /* 0x000fc00000000000 */
        /* <DEDUP_REMOVED lines=9> */
.L_x_2:


//--------------------- .text._Z4funcPfPiS_S0_S0_ --------------------------
	.section	.text._Z4funcPfPiS_S0_S0_,"ax",@progbits
	.align	128
        .global         _Z4funcPfPiS_S0_S0_
        .type           _Z4funcPfPiS_S0_S0_,@function
        .size           _Z4funcPfPiS_S0_S0_,(.L_x_3 - _Z4funcPfPiS_S0_S0_)
        .other          _Z4funcPfPiS_S0_S0_,@"STO_CUDA_ENTRY STV_DEFAULT"
_Z4funcPfPiS_S0_S0_:
.text._Z4funcPfPiS_S0_S0_:
[----:B------:R-:W-:Y:S01]  /*0000*/  LDC R1, c[0x0][0x37c] ;  /* 0x0000df00ff017b82 */ /* 0x000fe20000000800 */
[----:B------:R-:W0:Y:S07]  /*0010*/  S2R R3, SR_CTAID.X ;  /* 0x0000000000037919 */ /* 0x000e2e0000002500 */
[----:B------:R-:W0:Y:S01]  /*0020*/  LDC.64 R4, c[0x0][0x3a0] ;  /* 0x0000e800ff047b82 */ /* 0x000e220000000a00 */
[----:B------:R-:W1:Y:S01]  /*0030*/  LDCU.64 UR4, c[0x0][0x358] ;  /* 0x00006b00ff0477ac */ /* 0x000e620008000a00 */
[----:B0-----:R-:W-:-:S05]  /*0040*/  IMAD.WIDE.U32 R2, R3, 0x4, R4 ;  /* 0x0000000403027825 */ /* 0x001fca00078e0004 */
[----:B-1----:R-:W2:Y:S04]  /*0050*/  LDG.E R0, desc[UR4][R2.64+0x4] ;  /* 0x0000040402007981 */ /* 0x002ea8000c1e1900 */
[----:B------:R-:W2:Y:S01]  /*0060*/  LDG.E R11, desc[UR4][R2.64] ;  /* 0x00000004020b7981 */ /* 0x000ea2000c1e1900 */
[----:B------:R-:W0:Y:S01]  /*0070*/  S2R R13, SR_TID.X ;  /* 0x00000000000d7919 */ /* 0x000e220000002100 */
[----:B--2---:R-:W-:-:S04]  /*0080*/  IADD3 R0, PT, PT, R0, -R11, RZ ;  /* 0x8000000b00007210 */ /* 0x004fc80007ffe0ff */
[----:B0-----:R-:W-:-:S13]  /*0090*/  ISETP.GE.U32.AND P0, PT, R13, R0, PT ;  /* 0x000000000d00720c */ /* 0x001fda0003f06070 */
[----:B------:R-:W-:Y:S05]  /*00a0*/  @P0 EXIT ;  /* 0x000000000000094d */ /* 0x000fea0003800000 */
[----:B------:R-:W0:Y:S01]  /*00b0*/  LDC.64 R6, c[0x0][0x388] ;  /* 0x0000e200ff067b82 */ /* 0x000e220000000a00 */
[----:B------:R-:W-:-:S07]  /*00c0*/  IADD3 R13, PT, PT, R11, R13, RZ ;  /* 0x0000000d0b0d7210 */ /* 0x000fce0007ffe0ff */
[----:B------:R-:W1:Y:S01]  /*00d0*/  LDC.64 R8, c[0x0][0x390] ;  /* 0x0000e400ff087b82 */ /* 0x000e620000000a00 */
[----:B0-----:R-:W-:-:S05]  /*00e0*/  IMAD.WIDE R6, R13, 0x4, R6 ;  /* 0x000000040d067825 */ /* 0x001fca00078e0206 */
[----:B------:R0:W2:Y:S01]  /*00f0*/  LDG.E R3, desc[UR4][R6.64] ;  /* 0x0000000406037981 */ /* 0x0000a2000c1e1900 */
[----:B------:R-:W-:Y:S01]  /*0100*/  I2FP.F32.S32 R11, R11 ;  /* 0x0000000b000b7245 */ /* 0x000fe20000201400 */
[----:B0-----:R-:W0:Y:S01]  /*0110*/  LDC.64 R6, c[0x0][0x398] ;  /* 0x0000e600ff067b82 */ /* 0x001e220000000a00 */
[----:B--2---:R-:W-:-:S07]  /*0120*/  IMAD.WIDE R2, R3, 0x4, R4 ;  /* 0x0000000403027825 */ /* 0x004fce00078e0204 */
[----:B------:R-:W2:Y:S01]  /*0130*/  LDC.64 R4, c[0x0][0x380] ;  /* 0x0000e000ff047b82 */ /* 0x000ea20000000a00 */
[----:B------:R-:W1:Y:S01]  /*0140*/  LDG.E R15, desc[UR4][R2.64] ;  /* 0x00000004020f7981 */ /* 0x000e62000c1e1900 */
[----:B--2---:R-:W-:-:S06]  /*0150*/  IMAD.WIDE R4, R13, 0x4, R4 ;  /* 0x000000040d047825 */ /* 0x004fcc00078e0204 */
[----:B------:R-:W2:Y:S01]  /*0160*/  LDG.E R4, desc[UR4][R4.64] ;  /* 0x0000000404047981 */ /* 0x000ea2000c1e1900 */
[----:B-1----:R-:W-:-:S05]  /*0170*/  IMAD.WIDE R8, R15, 0x4, R8 ;  /* 0x000000040f087825 */ /* 0x002fca00078e0208 */
[----:B------:R-:W-:Y:S04]  /*0180*/  STG.E desc[UR4][R8.64], R11 ;  /* 0x0000000b08007986 */ /* 0x000fe8000c101904 */
[----:B------:R-:W0:Y:S01]  /*0190*/  LDG.E R15, desc[UR4][R2.64] ;  /* 0x00000004020f7981 */ /* 0x000e22000c1e1900 */
[----:B--2---:R-:W1:Y:S01]  /*01a0*/  F2I.TRUNC.NTZ R13, R4 ;  /* 0x00000004000d7305 */ /* 0x004e62000020f100 */
[----:B0-----:R-:W-:-:S05]  /*01b0*/  IMAD.WIDE R6, R15, 0x4, R6 ;  /* 0x000000040f067825 */ /* 0x001fca00078e0206 */
[----:B-1----:R-:W-:Y:S04]  /*01c0*/  STG.E desc[UR4][R6.64], R13 ;  /* 0x0000000d06007986 */ /* 0x002fe8000c101904 */
[----:B------:R-:W2:Y:S02]  /*01d0*/  LDG.E R0, desc[UR4][R2.64] ;  /* 0x0000000402007981 */ /* 0x000ea4000c1e1900 */
[----:B--2---:R-:W-:-:S05]  /*01e0*/  IADD3 R15, PT, PT, R0, 0x1, RZ ;  /* 0x00000001000f7810 */ /* 0x004fca0007ffe0ff */
[----:B------:R-:W-:Y:S01]  /*01f0*/  STG.E desc[UR4][R2.64], R15 ;  /* 0x0000000f02007986 */ /* 0x000fe2000c101904 */
[----:B------:R-:W-:Y:S05]  /*0200*/  EXIT ;  /* 0x000000000000794d */ /* 0x000fea0003800000 */
.L_x_1:
        /* <DEDUP_REMOVED lines=15> */
.L_x_3:


//--------------------- .nv.shared.reserved.0     --------------------------
	.section	.nv.shared.reserved.0,"aw",@nobits
	.weak		__nv_reservedSMEM_offset_0_alias
	.size		__nv_reservedSMEM_offset_0_alias, 0, 64
	.other		__nv_reservedSMEM_offset_0_alias,@"STO_CUDA_RESERVED_SHARED STV_DEFAULT"
__nv_reservedSMEM_offset_0_alias:
	.zero		0
	.zero		64


//--------------------- .nv.constant0._Z5func2PiS_ii --------------------------
	.section	.nv.constant0._Z5func2PiS_ii,"a",@progbits
	.sectionflags	@""
	.align	4
.nv.constant0._Z5func2PiS_ii:
	.zero		920


//--------------------- .nv.constant0._Z4funcPfPiS_S0_S0_ --------------------------
	.section	.nv.constant0._Z4funcPfPiS_S0_S0_,"a",@progbits
	.sectionflags	@""
	.align	4
.nv.constant0._Z4funcPfPiS_S0_S0_:
	.zero		936


//--------------------- SYMBOLS --------------------------

	.type		.nv.reservedSmem.offset0,@object
	.size		.nv.reservedSmem.offset0,0x4
